//
// Generated by NVIDIA NVVM Compiler
//
// Compiler Build ID: CL-36424714
// Cuda compilation tools, release 13.0, V13.0.88
// Based on NVVM 20.0.0
//

.version 9.0
.target sm_100
.address_size 64

	// .globl	_Z12updateKerneli
.global .align 1 .b8 triangles[88];
.global .align 4 .b8 triangle_materials[20];
.global .align 8 .u64 screen_buffer;
.const .align 4 .b8 triangle_loader[22528];

.visible .entry _Z12updateKerneli(
	.param .u32 _Z12updateKerneli_param_0
)
{
	.reg .pred 	%p<18>;
	.reg .b16 	%rs<5>;
	.reg .b32 	%r<14>;
	.reg .b32 	%f<86>;
	.reg .b64 	%rd<5>;

	mov.u32 	%r2, %tid.x;
	mov.u32 	%r3, %ctaid.x;
	mov.u32 	%r4, %ntid.x;
	mad.lo.s32 	%r1, %r3, %r4, %r2;
	shr.s32 	%r5, %r1, 31;
	shr.u32 	%r6, %r5, 23;
	add.s32 	%r7, %r1, %r6;
	and.b32  	%r8, %r7, -512;
	sub.s32 	%r9, %r1, %r8;
	add.s32 	%r10, %r9, -256;
	shr.s32 	%r11, %r7, 9;
	add.s32 	%r12, %r11, -256;
	cvt.rn.f32.s32 	%f1, %r10;
	cvt.rn.f32.s32 	%f2, %r12;
	mul.f32 	%f3, %f1, 0f3C23D70A;
	mul.f32 	%f4, %f2, 0f3C23D70A;
	bar.sync 	0;
	ld.const.f32 	%f5, [triangle_loader+36];
	ld.const.f32 	%f6, [triangle_loader+40];
	mul.f32 	%f20, %f4, %f6;
	fma.rn.f32 	%f21, %f3, %f5, %f20;
	ld.const.f32 	%f7, [triangle_loader+44];
	add.f32 	%f8, %f21, %f7;
	mov.b32 	%r13, %f8;
	setp.eq.s32 	%p3, %r13, 0;
	mov.pred 	%p17, -1;
	mov.f32 	%f82, 0f00000000;
	@%p3 bra 	$L__BB0_5;
	ld.const.f32 	%f22, [triangle_loader];
	sub.f32 	%f23, %f22, %f1;
	ld.const.f32 	%f24, [triangle_loader+4];
	sub.f32 	%f25, %f24, %f2;
	ld.const.f32 	%f26, [triangle_loader+8];
	mul.f32 	%f27, %f25, %f6;
	fma.rn.f32 	%f28, %f23, %f5, %f27;
	fma.rn.f32 	%f29, %f26, %f7, %f28;
	div.approx.f32 	%f9, %f29, %f8;
	mul.f32 	%f10, %f3, %f9;
	mul.f32 	%f11, %f4, %f9;
	add.f32 	%f30, %f10, %f1;
	add.f32 	%f31, %f11, %f2;
	add.f32 	%f32, %f9, 0f00000000;
	sub.f32 	%f33, %f30, %f22;
	sub.f32 	%f34, %f31, %f24;
	sub.f32 	%f35, %f32, %f26;
	ld.const.f32 	%f36, [triangle_loader+48];
	ld.const.f32 	%f37, [triangle_loader+52];
	mul.f32 	%f38, %f34, %f37;
	fma.rn.f32 	%f39, %f33, %f36, %f38;
	ld.const.f32 	%f40, [triangle_loader+56];
	fma.rn.f32 	%f41, %f35, %f40, %f39;
	ld.const.f32 	%f42, [triangle_loader+60];
	ld.const.f32 	%f43, [triangle_loader+64];
	mul.f32 	%f44, %f34, %f43;
	fma.rn.f32 	%f45, %f33, %f42, %f44;
	ld.const.f32 	%f46, [triangle_loader+68];
	fma.rn.f32 	%f47, %f35, %f46, %f45;
	ld.const.f32 	%f48, [triangle_loader+80];
	mul.f32 	%f49, %f41, %f48;
	ld.const.f32 	%f50, [triangle_loader+76];
	mul.f32 	%f51, %f50, %f47;
	sub.f32 	%f52, %f49, %f51;
	ld.const.f32 	%f53, [triangle_loader+72];
	mul.f32 	%f54, %f48, %f53;
	mul.f32 	%f55, %f50, %f50;
	sub.f32 	%f56, %f54, %f55;
	mov.f32 	%f57, 0f3F800000;
	div.approx.f32 	%f58, %f57, %f56;
	mul.f32 	%f59, %f52, %f58;
	mul.f32 	%f60, %f47, %f53;
	mul.f32 	%f61, %f41, %f50;
	sub.f32 	%f62, %f60, %f61;
	mul.f32 	%f63, %f62, %f58;
	setp.lt.f32 	%p4, %f59, 0f00000000;
	setp.lt.f32 	%p5, %f63, 0f00000000;
	add.f32 	%f64, %f59, %f63;
	setp.gt.f32 	%p6, %f64, 0f3F800000;
	or.pred  	%p7, %p5, %p6;
	or.pred  	%p9, %p4, %p7;
	@%p9 bra 	$L__BB0_3;
	mul.f32 	%f66, %f4, %f11;
	fma.rn.f32 	%f67, %f3, %f10, %f66;
	add.f32 	%f68, %f9, %f67;
	setp.lt.f32 	%p11, %f68, 0f00000000;
	ld.const.u8 	%rs1, [triangle_loader+84];
	setp.eq.s16 	%p12, %rs1, 0;
	and.pred  	%p13, %p11, %p12;
	@%p13 bra 	$L__BB0_5;
	bra.uni 	$L__BB0_4;
$L__BB0_3:
	ld.const.u8 	%rs4, [triangle_loader+84];
	setp.eq.s16 	%p15, %rs4, 0;
	@%p15 bra 	$L__BB0_5;
$L__BB0_4:
	mov.pred 	%p17, 0;
	mov.f32 	%f82, 0f3F800000;
$L__BB0_5:
	mov.f32 	%f83, 0f00000000;
	mov.f32 	%f84, %f83;
	mov.f32 	%f85, %f83;
	@%p17 bra 	$L__BB0_7;
	ld.global.f32 	%f72, [triangle_materials];
	add.f32 	%f85, %f72, 0f00000000;
	ld.global.f32 	%f73, [triangle_materials+4];
	add.f32 	%f84, %f73, 0f00000000;
	ld.global.f32 	%f74, [triangle_materials+8];
	add.f32 	%f83, %f74, 0f00000000;
$L__BB0_7:
	ld.global.u64 	%rd1, [screen_buffer];
	cvta.to.global.u64 	%rd2, %rd1;
	mul.wide.s32 	%rd3, %r1, 12;
	add.s64 	%rd4, %rd2, %rd3;
	rcp.rn.f32 	%f75, %f82;
	ld.global.f32 	%f76, [%rd4];
	fma.rn.f32 	%f77, %f85, %f75, %f76;
	ld.global.f32 	%f78, [%rd4+4];
	fma.rn.f32 	%f79, %f84, %f75, %f78;
	ld.global.f32 	%f80, [%rd4+8];
	fma.rn.f32 	%f81, %f83, %f75, %f80;
	st.global.f32 	[%rd4], %f77;
	st.global.f32 	[%rd4+4], %f79;
	st.global.f32 	[%rd4+8], %f81;
	ret;

}


// ===== COMPILED SASS (sm_100) =====

	.target	sm_100

	.elftype	@"ET_EXEC"


//--------------------- .note.nv.tkinfo           --------------------------
	.section	.note.nv.tkinfo,"",@"SHT_NOTE"
	.sectionflags	@"SHF_NOTE_NV_TKINFO"
	.tkinfo
        /*0018*/ 	.word	0x00000002
        /*0030*/ 	.string	""
        /*0030*/ 	.string	"ptxas"
        /*0030*/ 	.string	"Cuda compilation tools, release 13.0, V13.0.88"
        /*0030*/ 	.string	"Build cuda_13.0.r13.0/compiler.36424714_0"
        /*0030*/ 	.string	"-arch sm_100 -m 64 "



//--------------------- .note.nv.cuinfo           --------------------------
	.section	.note.nv.cuinfo,"",@"SHT_NOTE"
	.sectionflags	@"SHF_NOTE_NV_CUINFO"
        /*0018*/ 	.short	0x0002
        /*001a*/ 	.short	0x0064
        /*001c*/ 	.short	0x0082
	.zero		2


//--------------------- .nv.info                  --------------------------
	.section	.nv.info,"",@"SHT_CUDA_INFO"
	.align	4


	//----- nvinfo : EIATTR_REGCOUNT
	.align		4
        /*0000*/ 	.byte	0x04, 0x2f
        /*0002*/ 	.short	(.L_5 - .L_4)
	.align		4
.L_4:
        /*0004*/ 	.word	index@(_Z12updateKerneli)
        /*0008*/ 	.word	0x00000014


	//----- nvinfo : EIATTR_FRAME_SIZE
	.align		4
.L_5:
        /*000c*/ 	.byte	0x04, 0x11
        /*000e*/ 	.short	(.L_7 - .L_6)
	.align		4
.L_6:
        /*0010*/ 	.word	index@($__internal_0_$__cuda_sm20_rcp_rn_f32_slowpath)
        /*0014*/ 	.word	0x00000000


	//----- nvinfo : EIATTR_FRAME_SIZE
	.align		4
.L_7:
        /*0018*/ 	.byte	0x04, 0x11
        /*001a*/ 	.short	(.L_9 - .L_8)
	.align		4
.L_8:
        /*001c*/ 	.word	index@(_Z12updateKerneli)
        /*0020*/ 	.word	0x00000000


	//----- nvinfo : EIATTR_MIN_STACK_SIZE
	.align		4
.L_9:
        /*0024*/ 	.byte	0x04, 0x12
        /*0026*/ 	.short	(.L_11 - .L_10)
	.align		4
.L_10:
        /*0028*/ 	.word	index@(_Z12updateKerneli)
        /*002c*/ 	.word	0x00000000
.L_11:


//--------------------- .nv.compat                --------------------------
	.section	.nv.compat,"",@"SHT_CUDA_COMPAT_INFO"
	.align	4
        /*0000*/ 	.byte	0x02, 0x09, 0x00, 0x00, 0x02, 0x02, 0x01, 0x00, 0x02, 0x05, 0x05, 0x00, 0x03, 0x07, 0x01, 0x01
        /*0010*/ 	.byte	0x02, 0x03, 0x00, 0x00, 0x02, 0x06, 0x01, 0x00, 0x04, 0x0b, 0x08, 0x00, 0x01, 0x00, 0x00, 0x00
        /*0020*/ 	.byte	0x00, 0x00, 0x00, 0x00


//--------------------- .nv.info._Z12updateKerneli --------------------------
	.section	.nv.info._Z12updateKerneli,"",@"SHT_CUDA_INFO"
	.sectionflags	@""
	.align	4


	//----- nvinfo : EIATTR_CUDA_API_VERSION
	.align		4
        /*0000*/ 	.byte	0x04, 0x37
        /*0002*/ 	.short	(.L_13 - .L_12)
.L_12:
        /*0004*/ 	.word	0x00000082


	//----- nvinfo : EIATTR_KPARAM_INFO
	.align		4
.L_13:
        /*0008*/ 	.byte	0x04, 0x17
        /*000a*/ 	.short	(.L_15 - .L_14)
.L_14:
        /*000c*/ 	.word	0x00000000
        /*0010*/ 	.short	0x0000
        /*0012*/ 	.short	0x0000
        /*0014*/ 	.byte	0x00, 0xf0, 0x11, 0x00


	//----- nvinfo : EIATTR_SPARSE_MMA_MASK
	.align		4
.L_15:
        /*0018*/ 	.byte	0x03, 0x50
        /*001a*/ 	.short	0x0000


	//----- nvinfo : EIATTR_MAXREG_COUNT
	.align		4
        /*001c*/ 	.byte	0x03, 0x1b
        /*001e*/ 	.short	0x00ff


	//----- nvinfo : EIATTR_NUM_BARRIERS
	.align		4
        /*0020*/ 	.byte	0x02, 0x4c
        /*0022*/ 	.byte	0x01
	.zero		1


	//----- nvinfo : EIATTR_MERCURY_ISA_VERSION
	.align		4
        /*0024*/ 	.byte	0x03, 0x5f
        /*0026*/ 	.short	0x0101


	//----- nvinfo : EIATTR_VRC_CTA_INIT_COUNT
	.align		4
        /*0028*/ 	.byte	0x02, 0x4a
	.zero		1
	.zero		1


	//----- nvinfo : EIATTR_EXIT_INSTR_OFFSETS
	.align		4
        /*002c*/ 	.byte	0x04, 0x1c
        /*002e*/ 	.short	(.L_17 - .L_16)


	//   ....[0]....
.L_16:
        /*0030*/ 	.word	0x000007d0


	//----- nvinfo : EIATTR_CRS_STACK_SIZE
	.align		4
.L_17:
        /*0034*/ 	.byte	0x04, 0x1e
        /*0036*/ 	.short	(.L_19 - .L_18)
.L_18:
        /*0038*/ 	.word	0x00000000


	//----- nvinfo : EIATTR_CBANK_PARAM_SIZE
	.align		4
.L_19:
        /*003c*/ 	.byte	0x03, 0x19
        /*003e*/ 	.short	0x0004


	//----- nvinfo : EIATTR_PARAM_CBANK
	.align		4
        /*0040*/ 	.byte	0x04, 0x0a
        /*0042*/ 	.short	(.L_21 - .L_20)
	.align		4
.L_20:
        /*0044*/ 	.word	index@(.nv.constant0._Z12updateKerneli)
        /*0048*/ 	.short	0x0380
        /*004a*/ 	.short	0x0004


	//----- nvinfo : EIATTR_SW_WAR
	.align		4
.L_21:
        /*004c*/ 	.byte	0x04, 0x36
        /*004e*/ 	.short	(.L_23 - .L_22)
.L_22:
        /*0050*/ 	.word	0x00000008
.L_23:


//--------------------- .nv.callgraph             --------------------------
	.section	.nv.callgraph,"",@"SHT_CUDA_CALLGRAPH"
	.align	4
	.sectionentsize	8
	.align		4
        /*0000*/ 	.word	0x00000000
	.align		4
        /*0004*/ 	.word	0xffffffff
	.align		4
        /*0008*/ 	.word	0x00000000
	.align		4
        /*000c*/ 	.word	0xfffffffe
	.align		4
        /*0010*/ 	.word	0x00000000
	.align		4
        /*0014*/ 	.word	0xfffffffd
	.align		4
        /*0018*/ 	.word	0x00000000
	.align		4
        /*001c*/ 	.word	0xfffffffc


//--------------------- .nv.constant4             --------------------------
	.section	.nv.constant4,"a",@progbits
	.align	8
	.align		8
.nv.constant4:
        /*0000*/ 	.dword	triangles
	.align		8
        /*0008*/ 	.dword	triangle_materials
	.align		8
        /*0010*/ 	.dword	screen_buffer


//--------------------- .nv.constant3             --------------------------
	.section	.nv.constant3,"a",@progbits
	.align	4
.nv.constant3:
	.type		triangle_loader,@object
	.size		triangle_loader,(.L_3 - triangle_loader)
triangle_loader:
	.zero		22528
.L_3:


//--------------------- .text._Z12updateKerneli   --------------------------
	.section	.text._Z12updateKerneli,"ax",@progbits
	.align	128
        .global         _Z12updateKerneli
        .type           _Z12updateKerneli,@function
        .size           _Z12updateKerneli,(.L_x_12 - _Z12updateKerneli)
        .other          _Z12updateKerneli,@"STO_CUDA_ENTRY STV_DEFAULT"
_Z12updateKerneli:
.text._Z12updateKerneli:
[----:B------:R-:W-:Y:S01]  /*0000*/  LDC R1, c[0x0][0x37c] ;  /* 0x0000df00ff017b82 */ /* 0x000fe20000000800 */
[----:B------:R-:W0:Y:S07]  /*0010*/  S2R R0, SR_TID.X ;  /* 0x0000000000007919 */ /* 0x000e2e0000002100 */
[----:B------:R-:W0:Y:S01]  /*0020*/  S2UR UR4, SR_CTAID.X ;  /* 0x00000000000479c3 */ /* 0x000e220000002500 */
[----:B------:R-:W1:Y:S01]  /*0030*/  LDCU UR6, c[0x3][0x24] ;  /* 0x00c00480ff0677ac */ /* 0x000e620008000800 */
[----:B------:R-:W-:Y:S01]  /*0040*/  BSSY.RECONVERGENT B0, `(.L_x_0) ;  /* 0x0000052000007945 */ /* 0x000fe20003800200 */
[----:B------:R-:W-:-:S05]  /*0050*/  HFMA2 R4, -RZ, RZ, 0, 0 ;  /* 0x00000000ff047431 */ /* 0x000fca00000001ff */
[----:B------:R-:W-:Y:S01]  /*0060*/  BAR.SYNC.DEFER_BLOCKING 0x0 ;  /* 0x0000000000007b1d */ /* 0x000fe20000010000 */
[----:B------:R-:W-:-:S07]  /*0070*/  PLOP3.LUT P0, PT, PT, PT, PT, 0x80, 0x8 ;  /* 0x000000000008781c */ /* 0x000fce0003f0f070 */
[----:B------:R-:W0:Y:S02]  /*0080*/  LDC R3, c[0x0][0x360] ;  /* 0x0000d800ff037b82 */ /* 0x000e240000000800 */
[----:B0-----:R-:W-:Y:S01]  /*0090*/  IMAD R0, R3, UR4, R0 ;  /* 0x0000000403007c24 */ /* 0x001fe2000f8e0200 */
[----:B------:R-:W0:Y:S04]  /*00a0*/  LDCU.64 UR4, c[0x3][0x28] ;  /* 0x00c00500ff0477ac */ /* 0x000e280008000a00 */
[----:B------:R-:W-:-:S04]  /*00b0*/  SHF.R.S32.HI R3, RZ, 0x1f, R0 ;  /* 0x0000001fff037819 */ /* 0x000fc80000011400 */
[----:B------:R-:W-:-:S04]  /*00c0*/  LEA.HI R3, R3, R0, RZ, 0x9 ;  /* 0x0000000003037211 */ /* 0x000fc800078f48ff */
[C---:B------:R-:W-:Y:S02]  /*00d0*/  LOP3.LUT R5, R3.reuse, 0xfffffe00, RZ, 0xc0, !PT ;  /* 0xfffffe0003057812 */ /* 0x040fe400078ec0ff */
[----:B------:R-:W-:Y:S02]  /*00e0*/  LEA.HI.SX32 R3, R3, 0xffffff00, 0x17 ;  /* 0xffffff0003037811 */ /* 0x000fe400078fbaff */
[----:B------:R-:W-:Y:S02]  /*00f0*/  IADD3 R5, PT, PT, R0, -0x100, -R5 ;  /* 0xffffff0000057810 */ /* 0x000fe40007ffe805 */
[----:B------:R-:W-:Y:S02]  /*0100*/  I2FP.F32.S32 R13, R3 ;  /* 0x00000003000d7245 */ /* 0x000fe40000201400 */
[----:B------:R-:W-:-:S03]  /*0110*/  I2FP.F32.S32 R14, R5 ;  /* 0x00000005000e7245 */ /* 0x000fc60000201400 */
[----:B------:R-:W-:Y:S02]  /*0120*/  FMUL R5, R13, 0.0099999997764825820923 ;  /* 0x3c23d70a0d057820 */ /* 0x000fe40000400000 */
[----:B------:R-:W-:Y:S02]  /*0130*/  FMUL R8, R14, 0.0099999997764825820923 ;  /* 0x3c23d70a0e087820 */ /* 0x000fe40000400000 */
[----:B0-----:R-:W-:-:S04]  /*0140*/  FMUL R3, R5, UR4 ;  /* 0x0000000405037c20 */ /* 0x001fc80008400000 */
[----:B-1----:R-:W-:-:S04]  /*0150*/  FFMA R3, R8, UR6, R3 ;  /* 0x0000000608037c23 */ /* 0x002fc80008000003 */
[----:B------:R-:W-:-:S05]  /*0160*/  FADD R11, R3, UR5 ;  /* 0x00000005030b7e21 */ /* 0x000fca0008000000 */
[----:B------:R-:W-:-:S13]  /*0170*/  ISETP.NE.AND P1, PT, R11, RZ, PT ;  /* 0x000000ff0b00720c */ /* 0x000fda0003f25270 */
[----:B------:R-:W-:Y:S05]  /*0180*/  @!P1 BRA `(.L_x_1) ;  /* 0x0000000000f49947 */ /* 0x000fea0003800000 */
[----:B------:R-:W0:Y:S01]  /*0190*/  LDCU.64 UR8, c[0x3][URZ] ;  /* 0x00c00000ff0877ac */ /* 0x000e220008000a00 */
[----:B------:R-:W1:Y:S01]  /*01a0*/  LDC.64 R2, c[0x3][0x48] ;  /* 0x00c01200ff027b82 */ /* 0x000e620000000a00 */
[C---:B------:R-:W-:Y:S01]  /*01b0*/  FSETP.GEU.AND P1, PT, |R11|.reuse, 1.175494350822287508e-38, PT ;  /* 0x008000000b00780b */ /* 0x040fe20003f2e200 */
[----:B------:R-:W2:Y:S01]  /*01c0*/  LDCU UR7, c[0x3][0x50] ;  /* 0x00c00a00ff0777ac */ /* 0x000ea20008000800 */
[----:B------:R-:W3:Y:S05]  /*01d0*/  LDCU.128 UR12, c[0x3][0x30] ;  /* 0x00c00600ff0c77ac */ /* 0x000eea0008000c00 */
[----:B------:R-:W4:Y:S06]  /*01e0*/  LDC R9, c[0x3][0x8] ;  /* 0x00c00200ff097b82 */ /* 0x000f2c0000000800 */
[----:B------:R-:W-:Y:S01]  /*01f0*/  @!P1 FMUL R11, R11, 16777216 ;  /* 0x4b8000000b0b9820 */ /* 0x000fe20000400000 */
[----:B0-----:R-:W-:Y:S01]  /*0200*/  FADD R7, -R13, UR9 ;  /* 0x000000090d077e21 */ /* 0x001fe20008000100 */
[----:B------:R-:W-:-:S04]  /*0210*/  FADD R6, -R14, UR8 ;  /* 0x000000080e067e21 */ /* 0x000fc80008000100 */
[----:B------:R-:W0:Y:S01]  /*0220*/  MUFU.RCP R11, R11 ;  /* 0x0000000b000b7308 */ /* 0x000e220000001000 */
[----:B------:R-:W-:Y:S01]  /*0230*/  FMUL R7, R7, UR4 ;  /* 0x0000000407077c20 */ /* 0x000fe20008400000 */
[----:B-1----:R-:W-:-:S03]  /*0240*/  FMUL R15, R3, R3 ;  /* 0x00000003030f7220 */ /* 0x002fc60000400000 */
[----:B------:R-:W-:Y:S02]  /*0250*/  FFMA R10, R6, UR6, R7 ;  /* 0x00000006060a7c23 */ /* 0x000fe40008000007 */
[----:B------:R-:W1:Y:S01]  /*0260*/  LDC.64 R6, c[0x3][0x40] ;  /* 0x00c01000ff067b82 */ /* 0x000e620000000a00 */
[----:B--2---:R-:W-:Y:S01]  /*0270*/  FFMA R17, R2, UR7, -R15 ;  /* 0x0000000702117c23 */ /* 0x004fe2000800080f */
[----:B----4-:R-:W-:-:S04]  /*0280*/  FFMA R10, R9, UR5, R10 ;  /* 0x00000005090a7c23 */ /* 0x010fc8000800000a */
[----:B------:R-:W-:Y:S01]  /*0290*/  @!P1 FMUL R10, R10, 16777216 ;  /* 0x4b8000000a0a9820 */ /* 0x000fe20000400000 */
[----:B------:R-:W-:-:S03]  /*02a0*/  FSETP.GEU.AND P1, PT, |R17|, 1.175494350822287508e-38, PT ;  /* 0x008000001100780b */ /* 0x000fc60003f2e200 */
[----:B0-----:R-:W-:-:S04]  /*02b0*/  FMUL R10, R11, R10 ;  /* 0x0000000a0b0a7220 */ /* 0x001fc80000400000 */
[-C--:B------:R-:W-:Y:S01]  /*02c0*/  FMUL R12, R5, R10.reuse ;  /* 0x0000000a050c7220 */ /* 0x080fe20000400000 */
[----:B------:R-:W-:-:S03]  /*02d0*/  FMUL R11, R8, R10 ;  /* 0x0000000a080b7220 */ /* 0x000fc60000400000 */
[----:B------:R-:W-:Y:S01]  /*02e0*/  FADD R13, R13, R12 ;  /* 0x0000000c0d0d7221 */ /* 0x000fe20000000000 */
[----:B------:R-:W-:Y:S01]  /*02f0*/  FADD R14, R14, R11 ;  /* 0x0000000b0e0e7221 */ /* 0x000fe20000000000 */
[----:B------:R-:W-:Y:S02]  /*0300*/  @!P1 FMUL R17, R17, 16777216 ;  /* 0x4b80000011119820 */ /* 0x000fe40000400000 */
[----:B------:R-:W-:Y:S01]  /*0310*/  FADD R15, R13, -UR9 ;  /* 0x800000090d0f7e21 */ /* 0x000fe20008000000 */
[----:B------:R-:W-:Y:S01]  /*0320*/  FADD R13, R14, -UR8 ;  /* 0x800000080e0d7e21 */ /* 0x000fe20008000000 */
[----:B------:R-:W-:Y:S02]  /*0330*/  FADD R14, RZ, R10 ;  /* 0x0000000aff0e7221 */ /* 0x000fe40000000000 */
[----:B------:R-:W0:Y:S01]  /*0340*/  MUFU.RCP R17, R17 ;  /* 0x0000001100117308 */ /* 0x000e220000001000 */
[C---:B-1----:R-:W-:Y:S01]  /*0350*/  FMUL R16, R15.reuse, R6 ;  /* 0x000000060f107220 */ /* 0x042fe20000400000 */
[----:B---3--:R-:W-:Y:S01]  /*0360*/  FMUL R6, R15, UR13 ;  /* 0x0000000d0f067c20 */ /* 0x008fe20008400000 */
[----:B------:R-:W-:-:S02]  /*0370*/  FADD R14, R14, -R9 ;  /* 0x800000090e0e7221 */ /* 0x000fc40000000000 */
[C---:B------:R-:W-:Y:S01]  /*0380*/  FFMA R9, R13.reuse, UR15, R16 ;  /* 0x0000000f0d097c23 */ /* 0x040fe20008000010 */
[----:B------:R-:W-:Y:S01]  /*0390*/  FFMA R13, R13, UR12, R6 ;  /* 0x0000000c0d0d7c23 */ /* 0x000fe20008000006 */
[----:B------:R-:W-:Y:S02]  /*03a0*/  MOV R6, 0x4b800000 ;  /* 0x4b80000000067802 */ /* 0x000fe40000000f00 */
[C---:B------:R-:W-:Y:S01]  /*03b0*/  FFMA R7, R14.reuse, R7, R9 ;  /* 0x000000070e077223 */ /* 0x040fe20000000009 */
[----:B------:R-:W-:Y:S01]  /*03c0*/  FFMA R14, R14, UR14, R13 ;  /* 0x0000000e0e0e7c23 */ /* 0x000fe2000800000d */
[----:B------:R-:W-:Y:S02]  /*03d0*/  FSEL R6, R6, 1, !P1 ;  /* 0x3f80000006067808 */ /* 0x000fe40004800000 */
[-C--:B------:R-:W-:Y:S01]  /*03e0*/  FMUL R9, R7, R3.reuse ;  /* 0x0000000307097220 */ /* 0x080fe20000400000 */
[C---:B------:R-:W-:Y:S02]  /*03f0*/  FMUL R16, R14.reuse, R3 ;  /* 0x000000030e107220 */ /* 0x040fe40000400000 */
[----:B0-----:R-:W-:Y:S01]  /*0400*/  FMUL R6, R17, R6 ;  /* 0x0000000611067220 */ /* 0x001fe20000400000 */
[----:B------:R-:W-:Y:S01]  /*0410*/  FFMA R9, R14, UR7, -R9 ;  /* 0x000000070e097c23 */ /* 0x000fe20008000809 */
[----:B------:R-:W-:-:S03]  /*0420*/  FFMA R7, R7, R2, -R16 ;  /* 0x0000000207077223 */ /* 0x000fc60000000810 */
[----:B------:R-:W-:Y:S01]  /*0430*/  FMUL R9, R9, R6 ;  /* 0x0000000609097220 */ /* 0x000fe20000400000 */
[----:B------:R-:W-:-:S04]  /*0440*/  FMUL R6, R6, R7 ;  /* 0x0000000706067220 */ /* 0x000fc80000400000 */
[----:B------:R-:W-:-:S05]  /*0450*/  FADD R2, R9, R6 ;  /* 0x0000000609027221 */ /* 0x000fca0000000000 */
[----:B------:R-:W-:-:S04]  /*0460*/  FSETP.GT.AND P1, PT, R2, 1, PT ;  /* 0x3f8000000200780b */ /* 0x000fc80003f24000 */
[----:B------:R-:W-:-:S04]  /*0470*/  FSETP.LT.OR P1, PT, R6, RZ, P1 ;  /* 0x000000ff0600720b */ /* 0x000fc80000f21400 */
[----:B------:R-:W-:-:S13]  /*0480*/  FSETP.LT.OR P1, PT, R9, RZ, P1 ;  /* 0x000000ff0900720b */ /* 0x000fda0000f21400 */
[----:B------:R-:W-:Y:S05]  /*0490*/  @P1 BRA `(.L_x_2) ;  /* 0x00000000001c1947 */ /* 0x000fea0003800000 */
[----:B------:R-:W0:Y:S01]  /*04a0*/  LDCU.U8 UR7, c[0x3][0x54] ;  /* 0x00c00a80ff0777ac */ /* 0x000e220008000000 */
[----:B------:R-:W-:-:S04]  /*04b0*/  FMUL R5, R5, R12 ;  /* 0x0000000c05057220 */ /* 0x000fc80000400000 */
[----:B------:R-:W-:-:S05]  /*04c0*/  FFMA R5, R8, R11, R5 ;  /* 0x0000000b08057223 */ /* 0x000fca0000000005 */
[----:B------:R-:W-:Y:S02]  /*04d0*/  FSETP.LT.AND P2, PT, R10, -R5, PT ;  /* 0x800000050a00720b */ /* 0x000fe40003f41000 */
[----:B0-----:R-:W-:-:S13]  /*04e0*/  ISETP.NE.AND P1, PT, RZ, UR7, PT ;  /* 0x00000007ff007c0c */ /* 0x001fda000bf25270 */
[----:B------:R-:W-:Y:S05]  /*04f0*/  @!P1 BRA P2, `(.L_x_1) ;  /* 0x0000000000189947 */ /* 0x000fea0001000000 */
[----:B------:R-:W-:Y:S05]  /*0500*/  BRA `(.L_x_3) ;  /* 0x00000000000c7947 */ /* 0x000fea0003800000 */
.L_x_2:
[----:B------:R-:W0:Y:S02]  /*0510*/  LDCU.U8 UR7, c[0x3][0x54] ;  /* 0x00c00a80ff0777ac */ /* 0x000e240008000000 */
[----:B0-----:R-:W-:-:S09]  /*0520*/  UISETP.NE.AND UP0, UPT, UR7, URZ, UPT ;  /* 0x000000ff0700728c */ /* 0x001fd2000bf05270 */
[----:B------:R-:W-:Y:S05]  /*0530*/  BRA.U !UP0, `(.L_x_1) ;  /* 0x0000000108087547 */ /* 0x000fea000b800000 */
.L_x_3:
[----:B------:R-:W-:Y:S01]  /*0540*/  HFMA2 R4, -RZ, RZ, 1.875, 0 ;  /* 0x3f800000ff047431 */ /* 0x000fe200000001ff */
[----:B------:R-:W-:-:S13]  /*0550*/  PLOP3.LUT P0, PT, PT, PT, PT, 0x8, 0x80 ;  /* 0x000000000080781c */ /* 0x000fda0003f0e170 */
.L_x_1:
[----:B------:R-:W-:Y:S05]  /*0560*/  BSYNC.RECONVERGENT B0 ;  /* 0x0000000000007941 */ /* 0x000fea0003800200 */
.L_x_0:
[----:B------:R-:W0:Y:S01]  /*0570*/  @!P0 LDC.64 R6, c[0x4][0x8] ;  /* 0x01000200ff068b82 */ /* 0x000e220000000a00 */
[----:B------:R-:W0:Y:S07]  /*0580*/  LDCU.64 UR4, c[0x0][0x358] ;  /* 0x00006b00ff0477ac */ /* 0x000e2e0008000a00 */
[----:B------:R-:W1:Y:S01]  /*0590*/  LDC.64 R10, c[0x4][0x10] ;  /* 0x01000400ff0a7b82 */ /* 0x000e620000000a00 */
[----:B0-----:R-:W2:Y:S04]  /*05a0*/  @!P0 LDG.E R12, desc[UR4][R6.64] ;  /* 0x00000004060c8981 */ /* 0x001ea8000c1e1900 */
[----:B------:R-:W3:Y:S04]  /*05b0*/  @!P0 LDG.E R2, desc[UR4][R6.64+0x4] ;  /* 0x0000040406028981 */ /* 0x000ee8000c1e1900 */
[----:B------:R-:W4:Y:S04]  /*05c0*/  @!P0 LDG.E R9, desc[UR4][R6.64+0x8] ;  /* 0x0000080406098981 */ /* 0x000f28000c1e1900 */
[----:B-1----:R-:W5:Y:S01]  /*05d0*/  LDG.E.64 R10, desc[UR4][R10.64] ;  /* 0x000000040a0a7981 */ /* 0x002f62000c1e1b00 */
[----:B------:R-:W-:Y:S01]  /*05e0*/  IADD3 R3, PT, PT, R4, 0x1800000, RZ ;  /* 0x0180000004037810 */ /* 0x000fe20007ffe0ff */
[----:B------:R-:W-:Y:S01]  /*05f0*/  HFMA2 R8, -RZ, RZ, 0, 0 ;  /* 0x00000000ff087431 */ /* 0x000fe200000001ff */
[----:B------:R-:W-:Y:S01]  /*0600*/  BSSY.RECONVERGENT B0, `(.L_x_4) ;  /* 0x0000013000007945 */ /* 0x000fe20003800200 */
[----:B------:R-:W-:-:S02]  /*0610*/  MOV R5, RZ ;  /* 0x000000ff00057202 */ /* 0x000fc40000000f00 */
[----:B------:R-:W-:-:S04]  /*0620*/  LOP3.LUT R3, R3, 0x7f800000, RZ, 0xc0, !PT ;  /* 0x7f80000003037812 */ /* 0x000fc800078ec0ff */
[----:B------:R-:W-:Y:S01]  /*0630*/  ISETP.GT.U32.AND P1, PT, R3, 0x1ffffff, PT ;  /* 0x01ffffff0300780c */ /* 0x000fe20003f24070 */
[----:B------:R-:W-:Y:S02]  /*0640*/  HFMA2 R3, -RZ, RZ, 0, 0 ;  /* 0x00000000ff037431 */ /* 0x000fe400000001ff */
[----:B--2---:R-:W-:Y:S01]  /*0650*/  @!P0 FADD R8, RZ, R12 ;  /* 0x0000000cff088221 */ /* 0x004fe20000000000 */
[----:B---3--:R-:W-:Y:S01]  /*0660*/  @!P0 FADD R5, RZ, R2 ;  /* 0x00000002ff058221 */ /* 0x008fe20000000000 */
[----:B----4-:R-:W-:Y:S01]  /*0670*/  @!P0 FADD R3, RZ, R9 ;  /* 0x00000009ff038221 */ /* 0x010fe20000000000 */
[----:B-----5:R-:W-:-:S07]  /*0680*/  IMAD.WIDE R6, R0, 0xc, R10 ;  /* 0x0000000c00067825 */ /* 0x020fce00078e020a */
[----:B------:R-:W-:Y:S05]  /*0690*/  @P1 BRA `(.L_x_5) ;  /* 0x0000000000141947 */ /* 0x000fea0003800000 */
[----:B------:R-:W-:Y:S02]  /*06a0*/  MOV R0, R4 ;  /* 0x0000000400007202 */ /* 0x000fe40000000f00 */
[----:B------:R-:W-:-:S07]  /*06b0*/  MOV R4, 0x6d0 ;  /* 0x000006d000047802 */ /* 0x000fce0000000f00 */
[----:B------:R-:W-:Y:S05]  /*06c0*/  CALL.REL.NOINC `($__internal_0_$__cuda_sm20_rcp_rn_f32_slowpath) ;  /* 0x0000000000447944 */ /* 0x000fea0003c00000 */
[----:B------:R-:W-:Y:S01]  /*06d0*/  MOV R0, R9 ;  /* 0x0000000900007202 */ /* 0x000fe20000000f00 */
[----:B------:R-:W-:Y:S06]  /*06e0*/  BRA `(.L_x_6) ;  /* 0x0000000000107947 */ /* 0x000fec0003800000 */
.L_x_5:
[----:B------:R-:W0:Y:S02]  /*06f0*/  MUFU.RCP R9, R4 ;  /* 0x0000000400097308 */ /* 0x000e240000001000 */
[----:B0-----:R-:W-:-:S04]  /*0700*/  FFMA R0, R9, R4, -1 ;  /* 0xbf80000009007423 */ /* 0x001fc80000000004 */
[----:B------:R-:W-:-:S04]  /*0710*/  FADD.FTZ R0, -R0, -RZ ;  /* 0x800000ff00007221 */ /* 0x000fc80000010100 */
[----:B------:R-:W-:-:S07]  /*0720*/  FFMA R0, R9, R0, R9 ;  /* 0x0000000009007223 */ /* 0x000fce0000000009 */
.L_x_6:
[----:B------:R-:W-:Y:S05]  /*0730*/  BSYNC.RECONVERGENT B0 ;  /* 0x0000000000007941 */ /* 0x000fea0003800200 */
.L_x_4:
[----:B------:R-:W2:Y:S04]  /*0740*/  LDG.E R9, desc[UR4][R6.64] ;  /* 0x0000000406097981 */ /* 0x000ea8000c1e1900 */
[----:B------:R-:W3:Y:S04]  /*0750*/  LDG.E R2, desc[UR4][R6.64+0x4] ;  /* 0x0000040406027981 */ /* 0x000ee8000c1e1900 */
[----:B------:R-:W4:Y:S01]  /*0760*/  LDG.E R4, desc[UR4][R6.64+0x8] ;  /* 0x0000080406047981 */ /* 0x000f22000c1e1900 */
[C---:B--2---:R-:W-:Y:S01]  /*0770*/  FFMA R9, R0.reuse, R8, R9 ;  /* 0x0000000800097223 */ /* 0x044fe20000000009 */
[----:B---3--:R-:W-:-:S04]  /*0780*/  FFMA R5, R0, R5, R2 ;  /* 0x0000000500057223 */ /* 0x008fc80000000002 */
[----:B------:R-:W-:Y:S01]  /*0790*/  STG.E desc[UR4][R6.64], R9 ;  /* 0x0000000906007986 */ /* 0x000fe2000c101904 */
[----:B----4-:R-:W-:-:S03]  /*07a0*/  FFMA R3, R0, R3, R4 ;  /* 0x0000000300037223 */ /* 0x010fc60000000004 */
[----:B------:R-:W-:Y:S04]  /*07b0*/  STG.E desc[UR4][R6.64+0x4], R5 ;  /* 0x0000040506007986 */ /* 0x000fe8000c101904 */
[----:B------:R-:W-:Y:S01]  /*07c0*/  STG.E desc[UR4][R6.64+0x8], R3 ;  /* 0x0000080306007986 */ /* 0x000fe2000c101904 */
[----:B------:R-:W-:Y:S05]  /*07d0*/  EXIT ;  /* 0x000000000000794d */ /* 0x000fea0003800000 */
        .weak           $__internal_0_$__cuda_sm20_rcp_rn_f32_slowpath
        .type           $__internal_0_$__cuda_sm20_rcp_rn_f32_slowpath,@function
        .size           $__internal_0_$__cuda_sm20_rcp_rn_f32_slowpath,(.L_x_12 - $__internal_0_$__cuda_sm20_rcp_rn_f32_slowpath)
$__internal_0_$__cuda_sm20_rcp_rn_f32_slowpath:
[----:B------:R-:W-:Y:S01]  /*07e0*/  SHF.L.U32 R2, R0, 0x1, RZ ;  /* 0x0000000100027819 */ /* 0x000fe200000006ff */
[----:B------:R-:W-:Y:S03]  /*07f0*/  BSSY.RECONVERGENT B1, `(.L_x_7) ;  /* 0x0000030000017945 */ /* 0x000fe60003800200 */
[----:B------:R-:W-:-:S04]  /*0800*/  SHF.R.U32.HI R13, RZ, 0x18, R2 ;  /* 0x00000018ff0d7819 */ /* 0x000fc80000011602 */
[----:B------:R-:W-:-:S13]  /*0810*/  ISETP.NE.U32.AND P0, PT, R13, RZ, PT ;  /* 0x000000ff0d00720c */ /* 0x000fda0003f05070 */
[----:B------:R-:W-:Y:S05]  /*0820*/  @P0 BRA `(.L_x_8) ;  /* 0x0000000000280947 */ /* 0x000fea0003800000 */
[----:B------:R-:W-:-:S04]  /*0830*/  SHF.L.U32 R2, R0, 0x1, RZ ;  /* 0x0000000100027819 */ /* 0x000fc800000006ff */
[----:B------:R-:W-:-:S13]  /*0840*/  ISETP.NE.AND P0, PT, R2, RZ, PT ;  /* 0x000000ff0200720c */ /* 0x000fda0003f05270 */
[----:B------:R-:W-:Y:S01]  /*0850*/  @P0 FFMA R10, R0, 1.84467440737095516160e+19, RZ ;  /* 0x5f800000000a0823 */ /* 0x000fe200000000ff */
[----:B------:R-:W-:Y:S08]  /*0860*/  @!P0 MUFU.RCP R9, R0 ;  /* 0x0000000000098308 */ /* 0x000ff00000001000 */
[----:B------:R-:W0:Y:S02]  /*0870*/  @P0 MUFU.RCP R11, R10 ;  /* 0x0000000a000b0308 */ /* 0x000e240000001000 */
[----:B0-----:R-:W-:-:S04]  /*0880*/  @P0 FFMA R2, R10, R11, -1 ;  /* 0xbf8000000a020423 */ /* 0x001fc8000000000b */
[----:B------:R-:W-:-:S04]  /*0890*/  @P0 FADD.FTZ R2, -R2, -RZ ;  /* 0x800000ff02020221 */ /* 0x000fc80000010100 */
[----:B------:R-:W-:-:S04]  /*08a0*/  @P0 FFMA R2, R11, R2, R11 ;  /* 0x000000020b020223 */ /* 0x000fc8000000000b */
[----:B------:R-:W-:Y:S01]  /*08b0*/  @P0 FFMA R9, R2, 1.84467440737095516160e+19, RZ ;  /* 0x5f80000002090823 */ /* 0x000fe200000000ff */
[----:B------:R-:W-:Y:S06]  /*08c0*/  BRA `(.L_x_9) ;  /* 0x0000000000887947 */ /* 0x000fec0003800000 */
.L_x_8:
[----:B------:R-:W-:-:S04]  /*08d0*/  IADD3 R15, PT, PT, R13, -0xfd, RZ ;  /* 0xffffff030d0f7810 */ /* 0x000fc80007ffe0ff */
[----:B------:R-:W-:-:S13]  /*08e0*/  ISETP.GT.U32.AND P0, PT, R15, 0x1, PT ;  /* 0x000000010f00780c */ /* 0x000fda0003f04070 */
[----:B------:R-:W-:Y:S05]  /*08f0*/  @P0 BRA `(.L_x_10) ;  /* 0x0000000000780947 */ /* 0x000fea0003800000 */
[----:B------:R-:W-:Y:S01]  /*0900*/  LOP3.LUT R2, R0, 0x7fffff, RZ, 0xc0, !PT ;  /* 0x007fffff00027812 */ /* 0x000fe200078ec0ff */
[----:B------:R-:W-:-:S03]  /*0910*/  HFMA2 R12, -RZ, RZ, 0, 1.78813934326171875e-07 ;  /* 0x00000003ff0c7431 */ /* 0x000fc600000001ff */
[----:B------:R-:W-:-:S04]  /*0920*/  LOP3.LUT R2, R2, 0x3f800000, RZ, 0xfc, !PT ;  /* 0x3f80000002027812 */ /* 0x000fc800078efcff */
[----:B------:R-:W0:Y:S01]  /*0930*/  MUFU.RCP R9, R2 ;  /* 0x0000000200097308 */ /* 0x000e220000001000 */
[----:B------:R-:W-:Y:S01]  /*0940*/  SHF.L.U32 R12, R12, R15, RZ ;  /* 0x0000000f0c0c7219 */ /* 0x000fe200000006ff */
[----:B0-----:R-:W-:-:S04]  /*0950*/  FFMA R10, R2, R9, -1 ;  /* 0xbf800000020a7423 */ /* 0x001fc80000000009 */
[----:B------:R-:W-:-:S04]  /*0960*/  FADD.FTZ R10, -R10, -RZ ;  /* 0x800000ff0a0a7221 */ /* 0x000fc80000010100 */
[CCC-:B------:R-:W-:Y:S01]  /*0970*/  FFMA.RM R11, R9.reuse, R10.reuse, R9.reuse ;  /* 0x0000000a090b7223 */ /* 0x1c0fe20000004009 */
[----:B------:R-:W-:-:S04]  /*0980*/  FFMA.RP R10, R9, R10, R9 ;  /* 0x0000000a090a7223 */ /* 0x000fc80000008009 */
[C---:B------:R-:W-:Y:S02]  /*0990*/  LOP3.LUT R9, R11.reuse, 0x7fffff, RZ, 0xc0, !PT ;  /* 0x007fffff0b097812 */ /* 0x040fe400078ec0ff */
[----:B------:R-:W-:Y:S02]  /*09a0*/  FSETP.NEU.FTZ.AND P0, PT, R11, R10, PT ;  /* 0x0000000a0b00720b */ /* 0x000fe40003f1d000 */
[----:B------:R-:W-:Y:S02]  /*09b0*/  LOP3.LUT R9, R9, 0x800000, RZ, 0xfc, !PT ;  /* 0x0080000009097812 */ /* 0x000fe400078efcff */
[----:B------:R-:W-:Y:S02]  /*09c0*/  SEL R10, RZ, 0xffffffff, !P0 ;  /* 0xffffffffff0a7807 */ /* 0x000fe40004000000 */
[----:B------:R-:W-:Y:S02]  /*09d0*/  LOP3.LUT R12, R12, R9, RZ, 0xc0, !PT ;  /* 0x000000090c0c7212 */ /* 0x000fe400078ec0ff */
[----:B------:R-:W-:-:S02]  /*09e0*/  IADD3 R10, PT, PT, -R10, RZ, RZ ;  /* 0x000000ff0a0a7210 */ /* 0x000fc40007ffe1ff */
[-C--:B------:R-:W-:Y:S02]  /*09f0*/  SHF.R.U32.HI R12, RZ, R15.reuse, R12 ;  /* 0x0000000fff0c7219 */ /* 0x080fe4000001160c */
[----:B------:R-:W-:Y:S02]  /*0a00*/  LOP3.LUT P1, RZ, R10, R15, R9, 0xf8, !PT ;  /* 0x0000000f0aff7212 */ /* 0x000fe4000782f809 */
[C---:B------:R-:W-:Y:S02]  /*0a10*/  LOP3.LUT P0, RZ, R12.reuse, 0x1, RZ, 0xc0, !PT ;  /* 0x000000010cff7812 */ /* 0x040fe4000780c0ff */
[----:B------:R-:W-:-:S04]  /*0a20*/  LOP3.LUT P2, RZ, R12, 0x2, RZ, 0xc0, !PT ;  /* 0x000000020cff7812 */ /* 0x000fc8000784c0ff */
[----:B------:R-:W-:Y:S02]  /*0a30*/  PLOP3.LUT P0, PT, P0, P1, P2, 0xe0, 0x0 ;  /* 0x000000000000781c */ /* 0x000fe40000703c20 */
[----:B------:R-:W-:Y:S02]  /*0a40*/  LOP3.LUT P1, RZ, R0, 0x7fffff, RZ, 0xc0, !PT ;  /* 0x007fffff00ff7812 */ /* 0x000fe4000782c0ff */
[----:B------:R-:W-:-:S04]  /*0a50*/  SEL R2, RZ, 0x1, !P0 ;  /* 0x00000001ff027807 */ /* 0x000fc80004000000 */
[----:B------:R-:W-:-:S04]  /*0a60*/  IADD3 R2, PT, PT, -R2, RZ, RZ ;  /* 0x000000ff02027210 */ /* 0x000fc80007ffe1ff */
[----:B------:R-:W-:Y:S02]  /*0a70*/  ISETP.GE.AND P0, PT, R2, RZ, PT ;  /* 0x000000ff0200720c */ /* 0x000fe40003f06270 */
[----:B------:R-:W-:-:S04]  /*0a80*/  IADD3 R2, PT, PT, R13, -0xfc, RZ ;  /* 0xffffff040d027810 */ /* 0x000fc80007ffe0ff */
[----:B------:R-:W-:-:S07]  /*0a90*/  SHF.R.U32.HI R9, RZ, R2, R9 ;  /* 0x00000002ff097219 */ /* 0x000fce0000011609 */
[----:B------:R-:W-:-:S04]  /*0aa0*/  @!P0 IADD3 R9, PT, PT, R9, 0x1, RZ ;  /* 0x0000000109098810 */ /* 0x000fc80007ffe0ff */
[----:B------:R-:W-:-:S04]  /*0ab0*/  @!P1 SHF.L.U32 R9, R9, 0x1, RZ ;  /* 0x0000000109099819 */ /* 0x000fc800000006ff */
[----:B------:R-:W-:Y:S01]  /*0ac0*/  LOP3.LUT R9, R9, 0x80000000, R0, 0xf8, !PT ;  /* 0x8000000009097812 */ /* 0x000fe200078ef800 */
[----:B------:R-:W-:Y:S06]  /*0ad0*/  BRA `(.L_x_9) ;  /* 0x0000000000047947 */ /* 0x000fec0003800000 */
.L_x_10:
[----:B------:R0:W1:Y:S02]  /*0ae0*/  MUFU.RCP R9, R0 ;  /* 0x0000000000097308 */ /* 0x0000640000001000 */
.L_x_9:
[----:B------:R-:W-:Y:S05]  /*0af0*/  BSYNC.RECONVERGENT B1 ;  /* 0x0000000000017941 */ /* 0x000fea0003800200 */
.L_x_7:
[----:B------:R-:W-:Y:S01]  /*0b00*/  HFMA2 R11, -RZ, RZ, 0, 0 ;  /* 0x00000000ff0b7431 */ /* 0x000fe200000001ff */
[----:B------:R-:W-:-:S04]  /*0b10*/  MOV R10, R4 ;  /* 0x00000004000a7202 */ /* 0x000fc80000000f00 */
[----:B01----:R-:W-:Y:S05]  /*0b20*/  RET.REL.NODEC R10 `(_Z12updateKerneli) ;  /* 0xfffffff40a347950 */ /* 0x003fea0003c3ffff */
.L_x_11:
[----:B------:R-:W-:-:S00]  /*0b30*/  BRA `(.L_x_11) ;  /* 0xfffffffc00fc7947 */ /* 0x000fc0000383ffff */
[----:B------:R-:W-:-:S00]  /*0b40*/  NOP ;  /* 0x0000000000007918 */ /* 0x000fc00000000000 */
        /* <DEDUP_REMOVED lines=11> */
.L_x_12:


//--------------------- .nv.shared.reserved.0     --------------------------
	.section	.nv.shared.reserved.0,"aw",@nobits
	.weak		__nv_reservedSMEM_offset_0_alias
	.size		__nv_reservedSMEM_offset_0_alias, 0, 64
	.other		__nv_reservedSMEM_offset_0_alias,@"STO_CUDA_RESERVED_SHARED STV_DEFAULT"
__nv_reservedSMEM_offset_0_alias:
	.zero		0
	.zero		64


//--------------------- .nv.global                --------------------------
	.section	.nv.global,"aw",@nobits
	.align	8
.nv.global:
	.type		screen_buffer,@object
	.size		screen_buffer,(triangle_materials - screen_buffer)
screen_buffer:
	.zero		8
	.type		triangle_materials,@object
	.size		triangle_materials,(triangles - triangle_materials)
triangle_materials:
	.zero		20
	.type		triangles,@object
	.size		triangles,(.L_0 - triangles)
triangles:
	.zero		88
.L_0:


//--------------------- .nv.constant0._Z12updateKerneli --------------------------
	.section	.nv.constant0._Z12updateKerneli,"a",@progbits
	.sectionflags	@""
	.align	4
.nv.constant0._Z12updateKerneli:
	.zero		900


//--------------------- SYMBOLS --------------------------

	.type		.nv.reservedSmem.offset0,@object
	.size		.nv.reservedSmem.offset0,0x4
